//
// Generated by NVIDIA NVVM Compiler
//
// Compiler Build ID: CL-36424714
// Cuda compilation tools, release 13.0, V13.0.88
// Based on NVVM 20.0.0
//

.version 9.0
.target sm_100
.address_size 64

	// .globl	_Z8myKernelPlm

.visible .entry _Z8myKernelPlm(
	.param .u64 .ptr .align 1 _Z8myKernelPlm_param_0,
	.param .u64 _Z8myKernelPlm_param_1
)
{
	.reg .pred 	%p<2>;
	.reg .b32 	%r<5>;
	.reg .b64 	%rd<9>;

	ld.param.u64 	%rd2, [_Z8myKernelPlm_param_0];
	ld.param.u64 	%rd3, [_Z8myKernelPlm_param_1];
	mov.u32 	%r1, %ctaid.x;
	mov.u32 	%r2, %ntid.x;
	mov.u32 	%r3, %tid.x;
	mad.lo.s32 	%r4, %r1, %r2, %r3;
	cvt.s64.s32 	%rd1, %r4;
	setp.le.u64 	%p1, %rd3, %rd1;
	@%p1 bra 	$L__BB0_2;
	cvta.to.global.u64 	%rd4, %rd2;
	shl.b64 	%rd5, %rd1, 3;
	add.s64 	%rd6, %rd4, %rd5;
	ld.global.u64 	%rd7, [%rd6];
	add.s64 	%rd8, %rd7, 1;
	st.global.u64 	[%rd6], %rd8;
$L__BB0_2:
	ret;

}


// ===== COMPILED SASS (sm_100) =====

	.target	sm_100

	.elftype	@"ET_EXEC"


//--------------------- .note.nv.tkinfo           --------------------------
	.section	.note.nv.tkinfo,"",@"SHT_NOTE"
	.sectionflags	@"SHF_NOTE_NV_TKINFO"
	.tkinfo
        /*0018*/ 	.word	0x00000002
        /*0030*/ 	.string	""
        /*0030*/ 	.string	"ptxas"
        /*0030*/ 	.string	"Cuda compilation tools, release 13.0, V13.0.88"
        /*0030*/ 	.string	"Build cuda_13.0.r13.0/compiler.36424714_0"
        /*0030*/ 	.string	"-arch sm_100 -m 64 "



//--------------------- .note.nv.cuinfo           --------------------------
	.section	.note.nv.cuinfo,"",@"SHT_NOTE"
	.sectionflags	@"SHF_NOTE_NV_CUINFO"
        /*0018*/ 	.short	0x0002
        /*001a*/ 	.short	0x0064
        /*001c*/ 	.short	0x0082
	.zero		2


//--------------------- .nv.info                  --------------------------
	.section	.nv.info,"",@"SHT_CUDA_INFO"
	.align	4


	//----- nvinfo : EIATTR_REGCOUNT
	.align		4
        /*0000*/ 	.byte	0x04, 0x2f
        /*0002*/ 	.short	(.L_1 - .L_0)
	.align		4
.L_0:
        /*0004*/ 	.word	index@(_Z8myKernelPlm)
        /*0008*/ 	.word	0x00000008


	//----- nvinfo : EIATTR_FRAME_SIZE
	.align		4
.L_1:
        /*000c*/ 	.byte	0x04, 0x11
        /*000e*/ 	.short	(.L_3 - .L_2)
	.align		4
.L_2:
        /*0010*/ 	.word	index@(_Z8myKernelPlm)
        /*0014*/ 	.word	0x00000000


	//----- nvinfo : EIATTR_MIN_STACK_SIZE
	.align		4
.L_3:
        /*0018*/ 	.byte	0x04, 0x12
        /*001a*/ 	.short	(.L_5 - .L_4)
	.align		4
.L_4:
        /*001c*/ 	.word	index@(_Z8myKernelPlm)
        /*0020*/ 	.word	0x00000000
.L_5:


//--------------------- .nv.compat                --------------------------
	.section	.nv.compat,"",@"SHT_CUDA_COMPAT_INFO"
	.align	4
        /*0000*/ 	.byte	0x02, 0x09, 0x00, 0x00, 0x02, 0x02, 0x01, 0x00, 0x02, 0x05, 0x05, 0x00, 0x03, 0x07, 0x01, 0x01
        /*0010*/ 	.byte	0x02, 0x03, 0x00, 0x00, 0x02, 0x06, 0x01, 0x00, 0x04, 0x0b, 0x08, 0x00, 0x09, 0x00, 0x00, 0x00
        /*0020*/ 	.byte	0x00, 0x00, 0x00, 0x00


//--------------------- .nv.info._Z8myKernelPlm   --------------------------
	.section	.nv.info._Z8myKernelPlm,"",@"SHT_CUDA_INFO"
	.sectionflags	@""
	.align	4


	//----- nvinfo : EIATTR_CUDA_API_VERSION
	.align		4
        /*0000*/ 	.byte	0x04, 0x37
        /*0002*/ 	.short	(.L_7 - .L_6)
.L_6:
        /*0004*/ 	.word	0x00000082


	//----- nvinfo : EIATTR_KPARAM_INFO
	.align		4
.L_7:
        /*0008*/ 	.byte	0x04, 0x17
        /*000a*/ 	.short	(.L_9 - .L_8)
.L_8:
        /*000c*/ 	.word	0x00000000
        /*0010*/ 	.short	0x0001
        /*0012*/ 	.short	0x0008
        /*0014*/ 	.byte	0x00, 0xf0, 0x21, 0x00


	//----- nvinfo : EIATTR_KPARAM_INFO
	.align		4
.L_9:
        /*0018*/ 	.byte	0x04, 0x17
        /*001a*/ 	.short	(.L_11 - .L_10)
.L_10:
        /*001c*/ 	.word	0x00000000
        /*0020*/ 	.short	0x0000
        /*0022*/ 	.short	0x0000
        /*0024*/ 	.byte	0x00, 0xf5, 0x21, 0x00


	//----- nvinfo : EIATTR_SPARSE_MMA_MASK
	.align		4
.L_11:
        /*0028*/ 	.byte	0x03, 0x50
        /*002a*/ 	.short	0x0000


	//----- nvinfo : EIATTR_MAXREG_COUNT
	.align		4
        /*002c*/ 	.byte	0x03, 0x1b
        /*002e*/ 	.short	0x00ff


	//----- nvinfo : EIATTR_MERCURY_ISA_VERSION
	.align		4
        /*0030*/ 	.byte	0x03, 0x5f
        /*0032*/ 	.short	0x0101


	//----- nvinfo : EIATTR_VRC_CTA_INIT_COUNT
	.align		4
        /*0034*/ 	.byte	0x02, 0x4a
	.zero		1
	.zero		1


	//----- nvinfo : EIATTR_EXIT_INSTR_OFFSETS
	.align		4
        /*0038*/ 	.byte	0x04, 0x1c
        /*003a*/ 	.short	(.L_13 - .L_12)


	//   ....[0]....
.L_12:
        /*003c*/ 	.word	0x00000090


	//   ....[1]....
        /*0040*/ 	.word	0x00000120


	//----- nvinfo : EIATTR_CBANK_PARAM_SIZE
	.align		4
.L_13:
        /*0044*/ 	.byte	0x03, 0x19
        /*0046*/ 	.short	0x0010


	//----- nvinfo : EIATTR_PARAM_CBANK
	.align		4
        /*0048*/ 	.byte	0x04, 0x0a
        /*004a*/ 	.short	(.L_15 - .L_14)
	.align		4
.L_14:
        /*004c*/ 	.word	index@(.nv.constant0._Z8myKernelPlm)
        /*0050*/ 	.short	0x0380
        /*0052*/ 	.short	0x0010


	//----- nvinfo : EIATTR_SW_WAR
	.align		4
.L_15:
        /*0054*/ 	.byte	0x04, 0x36
        /*0056*/ 	.short	(.L_17 - .L_16)
.L_16:
        /*0058*/ 	.word	0x00000008
.L_17:


//--------------------- .nv.callgraph             --------------------------
	.section	.nv.callgraph,"",@"SHT_CUDA_CALLGRAPH"
	.align	4
	.sectionentsize	8
	.align		4
        /*0000*/ 	.word	0x00000000
	.align		4
        /*0004*/ 	.word	0xffffffff
	.align		4
        /*0008*/ 	.word	0x00000000
	.align		4
        /*000c*/ 	.word	0xfffffffe
	.align		4
        /*0010*/ 	.word	0x00000000
	.align		4
        /*0014*/ 	.word	0xfffffffd
	.align		4
        /*0018*/ 	.word	0x00000000
	.align		4
        /*001c*/ 	.word	0xfffffffc


//--------------------- .text._Z8myKernelPlm      --------------------------
	.section	.text._Z8myKernelPlm,"ax",@progbits
	.align	128
        .global         _Z8myKernelPlm
        .type           _Z8myKernelPlm,@function
        .size           _Z8myKernelPlm,(.L_x_1 - _Z8myKernelPlm)
        .other          _Z8myKernelPlm,@"STO_CUDA_ENTRY STV_DEFAULT"
_Z8myKernelPlm:
.text._Z8myKernelPlm:
[----:B------:R-:W-:Y:S01]  /*0000*/  LDC R1, c[0x0][0x37c] ;  /* 0x0000df00ff017b82 */ /* 0x000fe20000000800 */
[----:B------:R-:W0:Y:S07]  /*0010*/  S2R R3, SR_TID.X ;  /* 0x0000000000037919 */ /* 0x000e2e0000002100 */
[----:B------:R-:W0:Y:S01]  /*0020*/  S2UR UR4, SR_CTAID.X ;  /* 0x00000000000479c3 */ /* 0x000e220000002500 */
[----:B------:R-:W1:Y:S07]  /*0030*/  LDCU.64 UR6, c[0x0][0x388] ;  /* 0x00007100ff0677ac */ /* 0x000e6e0008000a00 */
[----:B------:R-:W0:Y:S02]  /*0040*/  LDC R0, c[0x0][0x360] ;  /* 0x0000d800ff007b82 */ /* 0x000e240000000800 */
[----:B0-----:R-:W-:-:S05]  /*0050*/  IMAD R0, R0, UR4, R3 ;  /* 0x0000000400007c24 */ /* 0x001fca000f8e0203 */
[----:B-1----:R-:W-:Y:S02]  /*0060*/  ISETP.GE.U32.AND P0, PT, R0, UR6, PT ;  /* 0x0000000600007c0c */ /* 0x002fe4000bf06070 */
[----:B------:R-:W-:-:S04]  /*0070*/  SHF.R.S32.HI R3, RZ, 0x1f, R0 ;  /* 0x0000001fff037819 */ /* 0x000fc80000011400 */
[----:B------:R-:W-:-:S13]  /*0080*/  ISETP.GE.U32.AND.EX P0, PT, R3, UR7, PT, P0 ;  /* 0x0000000703007c0c */ /* 0x000fda000bf06100 */
[----:B------:R-:W-:Y:S05]  /*0090*/  @P0 EXIT ;  /* 0x000000000000094d */ /* 0x000fea0003800000 */
[----:B------:R-:W0:Y:S01]  /*00a0*/  LDCU.64 UR6, c[0x0][0x380] ;  /* 0x00007000ff0677ac */ /* 0x000e220008000a00 */
[----:B------:R-:W1:Y:S01]  /*00b0*/  LDCU.64 UR4, c[0x0][0x358] ;  /* 0x00006b00ff0477ac */ /* 0x000e620008000a00 */
[----:B0-----:R-:W-:-:S04]  /*00c0*/  LEA R2, P0, R0, UR6, 0x3 ;  /* 0x0000000600027c11 */ /* 0x001fc8000f8018ff */
[----:B------:R-:W-:-:S05]  /*00d0*/  LEA.HI.X R3, R0, UR7, R3, 0x3, P0 ;  /* 0x0000000700037c11 */ /* 0x000fca00080f1c03 */
[----:B-1----:R-:W2:Y:S02]  /*00e0*/  LDG.E.64 R4, desc[UR4][R2.64] ;  /* 0x0000000402047981 */ /* 0x002ea4000c1e1b00 */
[----:B--2---:R-:W-:-:S05]  /*00f0*/  IADD3 R4, P0, PT, R4, 0x1, RZ ;  /* 0x0000000104047810 */ /* 0x004fca0007f1e0ff */
[----:B------:R-:W-:-:S05]  /*0100*/  IMAD.X R5, RZ, RZ, R5, P0 ;  /* 0x000000ffff057224 */ /* 0x000fca00000e0605 */
[----:B------:R-:W-:Y:S01]  /*0110*/  STG.E.64 desc[UR4][R2.64], R4 ;  /* 0x0000000402007986 */ /* 0x000fe2000c101b04 */
[----:B------:R-:W-:Y:S05]  /*0120*/  EXIT ;  /* 0x000000000000794d */ /* 0x000fea0003800000 */
.L_x_0:
[----:B------:R-:W-:-:S00]  /*0130*/  BRA `(.L_x_0) ;  /* 0xfffffffc00fc7947 */ /* 0x000fc0000383ffff */
[----:B------:R-:W-:-:S00]  /*0140*/  NOP ;  /* 0x0000000000007918 */ /* 0x000fc00000000000 */
        /* <DEDUP_REMOVED lines=11> */
.L_x_1:


//--------------------- .nv.shared.reserved.0     --------------------------
	.section	.nv.shared.reserved.0,"aw",@nobits
	.weak		__nv_reservedSMEM_offset_0_alias
	.size		__nv_reservedSMEM_offset_0_alias, 0, 64
	.other		__nv_reservedSMEM_offset_0_alias,@"STO_CUDA_RESERVED_SHARED STV_DEFAULT"
__nv_reservedSMEM_offset_0_alias:
	.zero		0
	.zero		64


//--------------------- .nv.constant0._Z8myKernelPlm --------------------------
	.section	.nv.constant0._Z8myKernelPlm,"a",@progbits
	.sectionflags	@""
	.align	4
.nv.constant0._Z8myKernelPlm:
	.zero		912


//--------------------- SYMBOLS --------------------------

	.type		.nv.reservedSmem.offset0,@object
	.size		.nv.reservedSmem.offset0,0x4
